//
// Generated by NVIDIA NVVM Compiler
//
// Compiler Build ID: CL-36424714
// Cuda compilation tools, release 13.0, V13.0.88
// Based on NVVM 20.0.0
//

.version 9.0
.target sm_100
.address_size 64

	// .globl	modCubeRoot
.global .align 4 .u32 devArrayIndex;
.global .align 8 .b8 devAnswer[24];

.visible .entry modCubeRoot(
	.param .u32 modCubeRoot_param_0,
	.param .u32 modCubeRoot_param_1
)
{
	.reg .pred 	%p<6>;
	.reg .b32 	%r<16>;
	.reg .b64 	%rd<24>;

	ld.param.u32 	%r1, [modCubeRoot_param_0];
	ld.param.s32 	%rd2, [modCubeRoot_param_1];
	mov.u32 	%r2, %ctaid.x;
	shl.b32 	%r3, %r2, 10;
	mov.u32 	%r4, %tid.x;
	or.b32  	%r5, %r3, %r4;
	cvt.u64.u32 	%rd21, %r5;
	setp.ge.u64 	%p1, %rd21, %rd2;
	@%p1 bra 	$L__BB0_11;
	mov.u32 	%r6, %nctaid.x;
	shl.b32 	%r7, %r6, 10;
	cvt.u64.u32 	%rd3, %r7;
	cvt.u32.u64 	%r8, %rd2;
$L__BB0_2:
	mul.lo.s64 	%rd5, %rd21, %rd21;
	or.b64  	%rd14, %rd5, %rd2;
	and.b64  	%rd15, %rd14, -4294967296;
	setp.ne.s64 	%p2, %rd15, 0;
	@%p2 bra 	$L__BB0_4;
	cvt.u32.u64 	%r9, %rd5;
	rem.u32 	%r10, %r9, %r8;
	cvt.u64.u32 	%rd22, %r10;
	bra.uni 	$L__BB0_5;
$L__BB0_4:
	rem.u64 	%rd22, %rd5, %rd2;
$L__BB0_5:
	mul.lo.s64 	%rd9, %rd22, %rd21;
	or.b64  	%rd16, %rd9, %rd2;
	and.b64  	%rd17, %rd16, -4294967296;
	setp.ne.s64 	%p3, %rd17, 0;
	@%p3 bra 	$L__BB0_7;
	cvt.u32.u64 	%r12, %rd9;
	rem.u32 	%r13, %r12, %r8;
	cvt.u64.u32 	%rd23, %r13;
	bra.uni 	$L__BB0_8;
$L__BB0_7:
	rem.u64 	%rd23, %rd9, %rd2;
$L__BB0_8:
	cvt.u32.u64 	%r14, %rd23;
	setp.ne.s32 	%p4, %r1, %r14;
	@%p4 bra 	$L__BB0_10;
	atom.global.add.u32 	%r15, [devArrayIndex], 1;
	mul.wide.s32 	%rd18, %r15, 8;
	mov.u64 	%rd19, devAnswer;
	add.s64 	%rd20, %rd19, %rd18;
	st.global.u64 	[%rd20], %rd21;
$L__BB0_10:
	add.s64 	%rd21, %rd21, %rd3;
	setp.lt.u64 	%p5, %rd21, %rd2;
	@%p5 bra 	$L__BB0_2;
$L__BB0_11:
	ret;

}


// ===== COMPILED SASS (sm_100) =====

	.target	sm_100

	.elftype	@"ET_EXEC"


//--------------------- .note.nv.tkinfo           --------------------------
	.section	.note.nv.tkinfo,"",@"SHT_NOTE"
	.sectionflags	@"SHF_NOTE_NV_TKINFO"
	.tkinfo
        /*0018*/ 	.word	0x00000002
        /*0030*/ 	.string	""
        /*0030*/ 	.string	"ptxas"
        /*0030*/ 	.string	"Cuda compilation tools, release 13.0, V13.0.88"
        /*0030*/ 	.string	"Build cuda_13.0.r13.0/compiler.36424714_0"
        /*0030*/ 	.string	"-arch sm_100 -m 64 "



//--------------------- .note.nv.cuinfo           --------------------------
	.section	.note.nv.cuinfo,"",@"SHT_NOTE"
	.sectionflags	@"SHF_NOTE_NV_CUINFO"
        /*0018*/ 	.short	0x0002
        /*001a*/ 	.short	0x0064
        /*001c*/ 	.short	0x0082
	.zero		2


//--------------------- .nv.info                  --------------------------
	.section	.nv.info,"",@"SHT_CUDA_INFO"
	.align	4


	//----- nvinfo : EIATTR_REGCOUNT
	.align		4
        /*0000*/ 	.byte	0x04, 0x2f
        /*0002*/ 	.short	(.L_3 - .L_2)
	.align		4
.L_2:
        /*0004*/ 	.word	index@(modCubeRoot)
        /*0008*/ 	.word	0x00000018


	//----- nvinfo : EIATTR_FRAME_SIZE
	.align		4
.L_3:
        /*000c*/ 	.byte	0x04, 0x11
        /*000e*/ 	.short	(.L_5 - .L_4)
	.align		4
.L_4:
        /*0010*/ 	.word	index@($__internal_0_$__cuda_sm20_rem_u64)
        /*0014*/ 	.word	0x00000000


	//----- nvinfo : EIATTR_FRAME_SIZE
	.align		4
.L_5:
        /*0018*/ 	.byte	0x04, 0x11
        /*001a*/ 	.short	(.L_7 - .L_6)
	.align		4
.L_6:
        /*001c*/ 	.word	index@(modCubeRoot)
        /*0020*/ 	.word	0x00000000


	//----- nvinfo : EIATTR_MIN_STACK_SIZE
	.align		4
.L_7:
        /*0024*/ 	.byte	0x04, 0x12
        /*0026*/ 	.short	(.L_9 - .L_8)
	.align		4
.L_8:
        /*0028*/ 	.word	index@(modCubeRoot)
        /*002c*/ 	.word	0x00000000
.L_9:


//--------------------- .nv.compat                --------------------------
	.section	.nv.compat,"",@"SHT_CUDA_COMPAT_INFO"
	.align	4
        /*0000*/ 	.byte	0x02, 0x09, 0x00, 0x00, 0x02, 0x02, 0x01, 0x00, 0x02, 0x05, 0x05, 0x00, 0x03, 0x07, 0x01, 0x01
        /*0010*/ 	.byte	0x02, 0x03, 0x00, 0x00, 0x02, 0x06, 0x01, 0x00, 0x04, 0x0b, 0x08, 0x00, 0x09, 0x00, 0x00, 0x00
        /*0020*/ 	.byte	0x00, 0x00, 0x00, 0x00


//--------------------- .nv.info.modCubeRoot      --------------------------
	.section	.nv.info.modCubeRoot,"",@"SHT_CUDA_INFO"
	.sectionflags	@""
	.align	4


	//----- nvinfo : EIATTR_CUDA_API_VERSION
	.align		4
        /*0000*/ 	.byte	0x04, 0x37
        /*0002*/ 	.short	(.L_11 - .L_10)
.L_10:
        /*0004*/ 	.word	0x00000082


	//----- nvinfo : EIATTR_KPARAM_INFO
	.align		4
.L_11:
        /*0008*/ 	.byte	0x04, 0x17
        /*000a*/ 	.short	(.L_13 - .L_12)
.L_12:
        /*000c*/ 	.word	0x00000000
        /*0010*/ 	.short	0x0001
        /*0012*/ 	.short	0x0004
        /*0014*/ 	.byte	0x00, 0xf0, 0x11, 0x00


	//----- nvinfo : EIATTR_KPARAM_INFO
	.align		4
.L_13:
        /*0018*/ 	.byte	0x04, 0x17
        /*001a*/ 	.short	(.L_15 - .L_14)
.L_14:
        /*001c*/ 	.word	0x00000000
        /*0020*/ 	.short	0x0000
        /*0022*/ 	.short	0x0000
        /*0024*/ 	.byte	0x00, 0xf0, 0x11, 0x00


	//----- nvinfo : EIATTR_SPARSE_MMA_MASK
	.align		4
.L_15:
        /*0028*/ 	.byte	0x03, 0x50
        /*002a*/ 	.short	0x0000


	//----- nvinfo : EIATTR_MAXREG_COUNT
	.align		4
        /*002c*/ 	.byte	0x03, 0x1b
        /*002e*/ 	.short	0x00ff


	//----- nvinfo : EIATTR_MERCURY_ISA_VERSION
	.align		4
        /*0030*/ 	.byte	0x03, 0x5f
        /*0032*/ 	.short	0x0101


	//----- nvinfo : EIATTR_INT_WARP_WIDE_INSTR_OFFSETS
	.align		4
        /*0034*/ 	.byte	0x04, 0x31
        /*0036*/ 	.short	(.L_17 - .L_16)


	//   ....[0]....
.L_16:
        /*0038*/ 	.word	0x00000580


	//   ....[1]....
        /*003c*/ 	.word	0x00000610


	//----- nvinfo : EIATTR_VRC_CTA_INIT_COUNT
	.align		4
.L_17:
        /*0040*/ 	.byte	0x02, 0x4a
	.zero		1
	.zero		1


	//----- nvinfo : EIATTR_EXIT_INSTR_OFFSETS
	.align		4
        /*0044*/ 	.byte	0x04, 0x1c
        /*0046*/ 	.short	(.L_19 - .L_18)


	//   ....[0]....
.L_18:
        /*0048*/ 	.word	0x00000090


	//   ....[1]....
        /*004c*/ 	.word	0x000006b0


	//----- nvinfo : EIATTR_CRS_STACK_SIZE
	.align		4
.L_19:
        /*0050*/ 	.byte	0x04, 0x1e
        /*0052*/ 	.short	(.L_21 - .L_20)
.L_20:
        /*0054*/ 	.word	0x00000000


	//----- nvinfo : EIATTR_CBANK_PARAM_SIZE
	.align		4
.L_21:
        /*0058*/ 	.byte	0x03, 0x19
        /*005a*/ 	.short	0x0008


	//----- nvinfo : EIATTR_PARAM_CBANK
	.align		4
        /*005c*/ 	.byte	0x04, 0x0a
        /*005e*/ 	.short	(.L_23 - .L_22)
	.align		4
.L_22:
        /*0060*/ 	.word	index@(.nv.constant0.modCubeRoot)
        /*0064*/ 	.short	0x0380
        /*0066*/ 	.short	0x0008


	//----- nvinfo : EIATTR_SW_WAR
	.align		4
.L_23:
        /*0068*/ 	.byte	0x04, 0x36
        /*006a*/ 	.short	(.L_25 - .L_24)
.L_24:
        /*006c*/ 	.word	0x00000008
.L_25:


//--------------------- .nv.callgraph             --------------------------
	.section	.nv.callgraph,"",@"SHT_CUDA_CALLGRAPH"
	.align	4
	.sectionentsize	8
	.align		4
        /*0000*/ 	.word	0x00000000
	.align		4
        /*0004*/ 	.word	0xffffffff
	.align		4
        /*0008*/ 	.word	0x00000000
	.align		4
        /*000c*/ 	.word	0xfffffffe
	.align		4
        /*0010*/ 	.word	0x00000000
	.align		4
        /*0014*/ 	.word	0xfffffffd
	.align		4
        /*0018*/ 	.word	0x00000000
	.align		4
        /*001c*/ 	.word	0xfffffffc


//--------------------- .nv.constant4             --------------------------
	.section	.nv.constant4,"a",@progbits
	.align	8
	.align		8
.nv.constant4:
        /*0000*/ 	.dword	devArrayIndex
	.align		8
        /*0008*/ 	.dword	devAnswer


//--------------------- .text.modCubeRoot         --------------------------
	.section	.text.modCubeRoot,"ax",@progbits
	.align	128
        .global         modCubeRoot
        .type           modCubeRoot,@function
        .size           modCubeRoot,(.L_x_10 - modCubeRoot)
        .other          modCubeRoot,@"STO_CUDA_ENTRY STV_DEFAULT"
modCubeRoot:
.text.modCubeRoot:
[----:B------:R-:W-:Y:S01]  /*0000*/  LDC R1, c[0x0][0x37c] ;  /* 0x0000df00ff017b82 */ /* 0x000fe20000000800 */
[----:B------:R-:W0:Y:S07]  /*0010*/  S2R R4, SR_TID.X ;  /* 0x0000000000047919 */ /* 0x000e2e0000002100 */
[----:B------:R-:W1:Y:S01]  /*0020*/  S2UR UR4, SR_CTAID.X ;  /* 0x00000000000479c3 */ /* 0x000e620000002500 */
[----:B------:R-:W2:Y:S02]  /*0030*/  LDCU UR5, c[0x0][0x384] ;  /* 0x00007080ff0577ac */ /* 0x000ea40008000800 */
[----:B--2---:R-:W-:-:S02]  /*0040*/  USHF.R.S32.HI UR7, URZ, 0x1f, UR5 ;  /* 0x0000001fff077899 */ /* 0x004fc40008011405 */
[----:B-1----:R-:W-:-:S06]  /*0050*/  USHF.L.U32 UR4, UR4, 0xa, URZ ;  /* 0x0000000a04047899 */ /* 0x002fcc00080006ff */
[----:B0-----:R-:W-:-:S04]  /*0060*/  LOP3.LUT R4, R4, UR4, RZ, 0xfc, !PT ;  /* 0x0000000404047c12 */ /* 0x001fc8000f8efcff */
[----:B------:R-:W-:-:S04]  /*0070*/  ISETP.GE.U32.AND P0, PT, R4, UR5, PT ;  /* 0x0000000504007c0c */ /* 0x000fc8000bf06070 */
[----:B------:R-:W-:-:S13]  /*0080*/  ISETP.GE.U32.AND.EX P0, PT, RZ, UR7, PT, P0 ;  /* 0x00000007ff007c0c */ /* 0x000fda000bf06100 */
[----:B------:R-:W-:Y:S05]  /*0090*/  @P0 EXIT ;  /* 0x000000000000094d */ /* 0x000fea0003800000 */
[----:B------:R-:W0:Y:S01]  /*00a0*/  LDC R0, c[0x0][0x370] ;  /* 0x0000dc00ff007b82 */ /* 0x000e220000000800 */
[----:B------:R-:W-:Y:S01]  /*00b0*/  IMAD.MOV.U32 R5, RZ, RZ, RZ ;  /* 0x000000ffff057224 */ /* 0x000fe200078e00ff */
[----:B------:R-:W1:Y:S01]  /*00c0*/  LDCU.64 UR4, c[0x0][0x358] ;  /* 0x00006b00ff0477ac */ /* 0x000e620008000a00 */
[----:B------:R-:W2:Y:S05]  /*00d0*/  LDCU UR9, c[0x0][0x384] ;  /* 0x00007080ff0977ac */ /* 0x000eaa0008000800 */
[----:B------:R-:W3:Y:S01]  /*00e0*/  LDC.64 R2, c[0x4][0x8] ;  /* 0x01000200ff027b82 */ /* 0x000ee20000000a00 */
[----:B------:R-:W4:Y:S02]  /*00f0*/  LDCU UR8, c[0x0][0x380] ;  /* 0x00007000ff0877ac */ /* 0x000f240008000800 */
.L_x_8:
[-C--:B------:R-:W-:Y:S01]  /*0100*/  IMAD R6, R5, R4.reuse, RZ ;  /* 0x0000000405067224 */ /* 0x080fe200078e02ff */
[----:B------:R-:W-:Y:S05]  /*0110*/  YIELD ;  /* 0x0000000000007946 */ /* 0x000fea0003800000 */
[C---:B------:R-:W-:Y:S01]  /*0120*/  IMAD.WIDE.U32 R8, R4.reuse, R4, RZ ;  /* 0x0000000404087225 */ /* 0x040fe200078e00ff */
[----:B------:R-:W-:Y:S03]  /*0130*/  BSSY.RECONVERGENT B0, `(.L_x_0) ;  /* 0x0000021000007945 */ /* 0x000fe60003800200 */
[----:B------:R-:W-:-:S02]  /*0140*/  IMAD R7, R4, R5, R6 ;  /* 0x0000000504077224 */ /* 0x000fc400078e0206 */
[----:B------:R-:W0:Y:S02]  /*0150*/  LDC R6, c[0x0][0x384] ;  /* 0x0000e100ff067b82 */ /* 0x000e240000000800 */
[----:B------:R-:W-:-:S05]  /*0160*/  IMAD.IADD R7, R9, 0x1, R7 ;  /* 0x0000000109077824 */ /* 0x000fca00078e0207 */
[----:B------:R-:W-:-:S04]  /*0170*/  LOP3.LUT R10, R7, UR7, RZ, 0xfc, !PT ;  /* 0x00000007070a7c12 */ /* 0x000fc8000f8efcff */
[----:B------:R-:W-:-:S13]  /*0180*/  ISETP.NE.U32.AND P0, PT, R10, RZ, PT ;  /* 0x000000ff0a00720c */ /* 0x000fda0003f05070 */
[----:B------:R-:W-:Y:S05]  /*0190*/  @P0 BRA `(.L_x_1) ;  /* 0x0000000000500947 */ /* 0x000fea0003800000 */
[----:B--2---:R-:W2:Y:S01]  /*01a0*/  I2F.U32.RP R7, UR9 ;  /* 0x0000000900077d06 */ /* 0x004ea20008209000 */
[----:B------:R-:W-:-:S07]  /*01b0*/  ISETP.NE.U32.AND P1, PT, RZ, UR9, PT ;  /* 0x00000009ff007c0c */ /* 0x000fce000bf25070 */
[----:B--2---:R-:W2:Y:S02]  /*01c0*/  MUFU.RCP R7, R7 ;  /* 0x0000000700077308 */ /* 0x004ea40000001000 */
[----:B--2---:R-:W-:-:S06]  /*01d0*/  IADD3 R10, PT, PT, R7, 0xffffffe, RZ ;  /* 0x0ffffffe070a7810 */ /* 0x004fcc0007ffe0ff */
[----:B------:R2:W5:Y:S02]  /*01e0*/  F2I.FTZ.U32.TRUNC.NTZ R11, R10 ;  /* 0x0000000a000b7305 */ /* 0x000564000021f000 */
[----:B--2---:R-:W-:Y:S02]  /*01f0*/  IMAD.MOV.U32 R10, RZ, RZ, RZ ;  /* 0x000000ffff0a7224 */ /* 0x004fe400078e00ff */
[----:B-----5:R-:W-:-:S04]  /*0200*/  IMAD.MOV R9, RZ, RZ, -R11 ;  /* 0x000000ffff097224 */ /* 0x020fc800078e0a0b */
[----:B------:R-:W-:-:S04]  /*0210*/  IMAD R9, R9, UR9, RZ ;  /* 0x0000000909097c24 */ /* 0x000fc8000f8e02ff */
[----:B------:R-:W-:-:S06]  /*0220*/  IMAD.HI.U32 R11, R11, R9, R10 ;  /* 0x000000090b0b7227 */ /* 0x000fcc00078e000a */
[----:B------:R-:W-:-:S05]  /*0230*/  IMAD.HI.U32 R11, R11, R8, RZ ;  /* 0x000000080b0b7227 */ /* 0x000fca00078e00ff */
[----:B------:R-:W-:-:S05]  /*0240*/  IADD3 R11, PT, PT, -R11, RZ, RZ ;  /* 0x000000ff0b0b7210 */ /* 0x000fca0007ffe1ff */
[----:B------:R-:W-:Y:S02]  /*0250*/  IMAD R8, R11, UR9, R8 ;  /* 0x000000090b087c24 */ /* 0x000fe4000f8e0208 */
[----:B------:R-:W-:-:S03]  /*0260*/  IMAD.MOV.U32 R11, RZ, RZ, RZ ;  /* 0x000000ffff0b7224 */ /* 0x000fc600078e00ff */
[----:B------:R-:W-:-:S13]  /*0270*/  ISETP.GE.U32.AND P0, PT, R8, UR9, PT ;  /* 0x0000000908007c0c */ /* 0x000fda000bf06070 */
[----:B------:R-:W-:-:S05]  /*0280*/  @P0 VIADD R8, R8, -UR9 ;  /* 0x8000000908080c36 */ /* 0x000fca0008000000 */
[----:B------:R-:W-:-:S13]  /*0290*/  ISETP.GE.U32.AND P0, PT, R8, UR9, PT ;  /* 0x0000000908007c0c */ /* 0x000fda000bf06070 */
[----:B------:R-:W-:Y:S01]  /*02a0*/  @P0 VIADD R8, R8, -UR9 ;  /* 0x8000000908080c36 */ /* 0x000fe20008000000 */
[----:B------:R-:W-:-:S04]  /*02b0*/  @!P1 LOP3.LUT R8, RZ, UR9, RZ, 0x33, !PT ;  /* 0x00000009ff089c12 */ /* 0x000fc8000f8e33ff */
[----:B------:R-:W-:Y:S01]  /*02c0*/  MOV R10, R8 ;  /* 0x00000008000a7202 */ /* 0x000fe20000000f00 */
[----:B------:R-:W-:Y:S06]  /*02d0*/  BRA `(.L_x_2) ;  /* 0x0000000000187947 */ /* 0x000fec0003800000 */
.L_x_1:
[----:B------:R-:W-:Y:S01]  /*02e0*/  IMAD.MOV.U32 R9, RZ, RZ, R7 ;  /* 0x000000ffff097224 */ /* 0x000fe200078e0007 */
[----:B------:R-:W-:Y:S02]  /*02f0*/  MOV R7, UR7 ;  /* 0x0000000700077c02 */ /* 0x000fe40008000f00 */
[----:B------:R-:W-:-:S07]  /*0300*/  MOV R10, 0x320 ;  /* 0x00000320000a7802 */ /* 0x000fce0000000f00 */
[----:B01234-:R-:W-:Y:S05]  /*0310*/  CALL.REL.NOINC `($__internal_0_$__cuda_sm20_rem_u64) ;  /* 0x0000000000e87944 */ /* 0x01ffea0003c00000 */
[----:B------:R-:W-:Y:S01]  /*0320*/  IMAD.MOV.U32 R10, RZ, RZ, R8 ;  /* 0x000000ffff0a7224 */ /* 0x000fe200078e0008 */
[----:B------:R-:W-:-:S07]  /*0330*/  MOV R11, R9 ;  /* 0x00000009000b7202 */ /* 0x000fce0000000f00 */
.L_x_2:
[----:B-1--4-:R-:W-:Y:S05]  /*0340*/  BSYNC.RECONVERGENT B0 ;  /* 0x0000000000007941 */ /* 0x012fea0003800200 */
.L_x_0:
[-C--:B------:R-:W-:Y:S01]  /*0350*/  IMAD R7, R11, R4.reuse, RZ ;  /* 0x000000040b077224 */ /* 0x080fe200078e02ff */
[----:B------:R-:W-:Y:S01]  /*0360*/  BSSY.RECONVERGENT B0, `(.L_x_3) ;  /* 0x000001d000007945 */ /* 0x000fe20003800200 */
[----:B------:R-:W-:-:S04]  /*0370*/  IMAD.WIDE.U32 R8, R10, R4, RZ ;  /* 0x000000040a087225 */ /* 0x000fc800078e00ff */
[----:B------:R-:W-:-:S04]  /*0380*/  IMAD R7, R5, R10, R7 ;  /* 0x0000000a05077224 */ /* 0x000fc800078e0207 */
[----:B------:R-:W-:-:S05]  /*0390*/  IMAD.IADD R7, R9, 0x1, R7 ;  /* 0x0000000109077824 */ /* 0x000fca00078e0207 */
[----:B------:R-:W-:-:S04]  /*03a0*/  LOP3.LUT R10, R7, UR7, RZ, 0xfc, !PT ;  /* 0x00000007070a7c12 */ /* 0x000fc8000f8efcff */
[----:B------:R-:W-:-:S13]  /*03b0*/  ISETP.NE.U32.AND P0, PT, R10, RZ, PT ;  /* 0x000000ff0a00720c */ /* 0x000fda0003f05070 */
[----:B------:R-:W-:Y:S05]  /*03c0*/  @P0 BRA `(.L_x_4) ;  /* 0x0000000000480947 */ /* 0x000fea0003800000 */
[----:B------:R-:W1:Y:S01]  /*03d0*/  I2F.U32.RP R9, UR9 ;  /* 0x0000000900097d06 */ /* 0x000e620008209000 */
[----:B0-----:R-:W-:Y:S01]  /*03e0*/  HFMA2 R6, -RZ, RZ, 0, 0 ;  /* 0x00000000ff067431 */ /* 0x001fe200000001ff */
[----:B------:R-:W-:-:S06]  /*03f0*/  ISETP.NE.U32.AND P1, PT, RZ, UR9, PT ;  /* 0x00000009ff007c0c */ /* 0x000fcc000bf25070 */
[----:B-1----:R-:W0:Y:S02]  /*0400*/  MUFU.RCP R9, R9 ;  /* 0x0000000900097308 */ /* 0x002e240000001000 */
[----:B0-----:R-:W-:-:S06]  /*0410*/  IADD3 R10, PT, PT, R9, 0xffffffe, RZ ;  /* 0x0ffffffe090a7810 */ /* 0x001fcc0007ffe0ff */
[----:B------:R-:W0:Y:S02]  /*0420*/  F2I.FTZ.U32.TRUNC.NTZ R7, R10 ;  /* 0x0000000a00077305 */ /* 0x000e24000021f000 */
[----:B0-----:R-:W-:-:S04]  /*0430*/  IMAD.MOV R11, RZ, RZ, -R7 ;  /* 0x000000ffff0b7224 */ /* 0x001fc800078e0a07 */
[----:B------:R-:W-:-:S04]  /*0440*/  IMAD R11, R11, UR9, RZ ;  /* 0x000000090b0b7c24 */ /* 0x000fc8000f8e02ff */
[----:B------:R-:W-:-:S06]  /*0450*/  IMAD.HI.U32 R11, R7, R11, R6 ;  /* 0x0000000b070b7227 */ /* 0x000fcc00078e0006 */
[----:B------:R-:W-:-:S04]  /*0460*/  IMAD.HI.U32 R6, R11, R8, RZ ;  /* 0x000000080b067227 */ /* 0x000fc800078e00ff */
[----:B------:R-:W-:-:S04]  /*0470*/  IMAD.MOV R7, RZ, RZ, -R6 ;  /* 0x000000ffff077224 */ /* 0x000fc800078e0a06 */
[----:B------:R-:W-:-:S05]  /*0480*/  IMAD R8, R7, UR9, R8 ;  /* 0x0000000907087c24 */ /* 0x000fca000f8e0208 */
[----:B------:R-:W-:-:S13]  /*0490*/  ISETP.GE.U32.AND P0, PT, R8, UR9, PT ;  /* 0x0000000908007c0c */ /* 0x000fda000bf06070 */
[----:B------:R-:W-:-:S04]  /*04a0*/  @P0 IADD3 R8, PT, PT, R8, -UR9, RZ ;  /* 0x8000000908080c10 */ /* 0x000fc8000fffe0ff */
[----:B------:R-:W-:-:S13]  /*04b0*/  ISETP.GE.U32.AND P0, PT, R8, UR9, PT ;  /* 0x0000000908007c0c */ /* 0x000fda000bf06070 */
[----:B------:R-:W-:Y:S01]  /*04c0*/  @P0 VIADD R8, R8, -UR9 ;  /* 0x8000000908080c36 */ /* 0x000fe20008000000 */
[----:B------:R-:W-:Y:S01]  /*04d0*/  @!P1 LOP3.LUT R8, RZ, UR9, RZ, 0x33, !PT ;  /* 0x00000009ff089c12 */ /* 0x000fe2000f8e33ff */
[----:B------:R-:W-:Y:S06]  /*04e0*/  BRA `(.L_x_5) ;  /* 0x0000000000107947 */ /* 0x000fec0003800000 */
.L_x_4:
[----:B------:R-:W-:Y:S01]  /*04f0*/  MOV R9, R7 ;  /* 0x0000000700097202 */ /* 0x000fe20000000f00 */
[----:B------:R-:W-:Y:S01]  /*0500*/  IMAD.U32 R7, RZ, RZ, UR7 ;  /* 0x00000007ff077e24 */ /* 0x000fe2000f8e00ff */
[----:B------:R-:W-:-:S07]  /*0510*/  MOV R10, 0x530 ;  /* 0x00000530000a7802 */ /* 0x000fce0000000f00 */
[----:B0--3--:R-:W-:Y:S05]  /*0520*/  CALL.REL.NOINC `($__internal_0_$__cuda_sm20_rem_u64) ;  /* 0x0000000000647944 */ /* 0x009fea0003c00000 */
.L_x_5:
[----:B------:R-:W-:Y:S05]  /*0530*/  BSYNC.RECONVERGENT B0 ;  /* 0x0000000000007941 */ /* 0x000fea0003800200 */
.L_x_3:
[----:B------:R-:W-:Y:S01]  /*0540*/  ISETP.NE.AND P0, PT, R8, UR8, PT ;  /* 0x0000000808007c0c */ /* 0x000fe2000bf05270 */
[----:B------:R-:W-:-:S12]  /*0550*/  BSSY.RECONVERGENT B0, `(.L_x_6) ;  /* 0x0000010000007945 */ /* 0x000fd80003800200 */
[----:B------:R-:W-:Y:S05]  /*0560*/  @P0 BRA `(.L_x_7) ;  /* 0x0000000000380947 */ /* 0x000fea0003800000 */
[----:B------:R-:W0:Y:S01]  /*0570*/  S2R R9, SR_LANEID ;  /* 0x0000000000097919 */ /* 0x000e220000000000 */
[----:B------:R-:W-:Y:S01]  /*0580*/  VOTEU.ANY UR6, UPT, PT ;  /* 0x0000000000067886 */ /* 0x000fe200038e0100 */
[----:B------:R-:W1:Y:S01]  /*0590*/  LDC.64 R6, c[0x4][RZ] ;  /* 0x01000000ff067b82 */ /* 0x000e620000000a00 */
[----:B------:R-:W0:Y:S08]  /*05a0*/  FLO.U32 R10, UR6 ;  /* 0x00000006000a7d00 */ /* 0x000e3000080e0000 */
[----:B------:R-:W1:Y:S01]  /*05b0*/  POPC R11, UR6 ;  /* 0x00000006000b7d09 */ /* 0x000e620008000000 */
[----:B0-----:R-:W-:-:S13]  /*05c0*/  ISETP.EQ.U32.AND P0, PT, R10, R9, PT ;  /* 0x000000090a00720c */ /* 0x001fda0003f02070 */
[----:B-1----:R-:W2:Y:S01]  /*05d0*/  @P0 ATOMG.E.ADD.STRONG.GPU PT, R7, desc[UR4][R6.64], R11 ;  /* 0x8000000b060709a8 */ /* 0x002ea200081ef104 */
[----:B------:R-:W0:Y:S02]  /*05e0*/  S2R R8, SR_LTMASK ;  /* 0x0000000000087919 */ /* 0x000e240000003900 */
[----:B0-----:R-:W-:-:S06]  /*05f0*/  LOP3.LUT R12, R8, UR6, RZ, 0xc0, !PT ;  /* 0x00000006080c7c12 */ /* 0x001fcc000f8ec0ff */
[----:B------:R-:W0:Y:S01]  /*0600*/  POPC R12, R12 ;  /* 0x0000000c000c7309 */ /* 0x000e220000000000 */
[----:B--2---:R-:W0:Y:S02]  /*0610*/  SHFL.IDX PT, R9, R7, R10, 0x1f ;  /* 0x00001f0a07097589 */ /* 0x004e2400000e0000 */
[----:B0-----:R-:W-:-:S05]  /*0620*/  IADD3 R9, PT, PT, R9, R12, RZ ;  /* 0x0000000c09097210 */ /* 0x001fca0007ffe0ff */
[----:B---3--:R-:W-:-:S05]  /*0630*/  IMAD.WIDE R8, R9, 0x8, R2 ;  /* 0x0000000809087825 */ /* 0x008fca00078e0202 */
[----:B------:R0:W-:Y:S02]  /*0640*/  STG.E.64 desc[UR4][R8.64], R4 ;  /* 0x0000000408007986 */ /* 0x0001e4000c101b04 */
.L_x_7:
[----:B------:R-:W-:Y:S05]  /*0650*/  BSYNC.RECONVERGENT B0 ;  /* 0x0000000000007941 */ /* 0x000fea0003800200 */
.L_x_6:
[----:B0-----:R-:W-:-:S05]  /*0660*/  LEA R4, P0, R0, R4, 0xa ;  /* 0x0000000400047211 */ /* 0x001fca00078050ff */
[----:B------:R-:W-:Y:S01]  /*0670*/  IMAD.X R5, RZ, RZ, R5, P0 ;  /* 0x000000ffff057224 */ /* 0x000fe200000e0605 */
[----:B------:R-:W-:-:S04]  /*0680*/  ISETP.GE.U32.AND P0, PT, R4, UR9, PT ;  /* 0x0000000904007c0c */ /* 0x000fc8000bf06070 */
[----:B------:R-:W-:-:S13]  /*0690*/  ISETP.GE.U32.AND.EX P0, PT, R5, UR7, PT, P0 ;  /* 0x0000000705007c0c */ /* 0x000fda000bf06100 */
[----:B------:R-:W-:Y:S05]  /*06a0*/  @!P0 BRA `(.L_x_8) ;  /* 0xfffffff800948947 */ /* 0x000fea000383ffff */
[----:B------:R-:W-:Y:S05]  /*06b0*/  EXIT ;  /* 0x000000000000794d */ /* 0x000fea0003800000 */
        .weak           $__internal_0_$__cuda_sm20_rem_u64
        .type           $__internal_0_$__cuda_sm20_rem_u64,@function
        .size           $__internal_0_$__cuda_sm20_rem_u64,(.L_x_10 - $__internal_0_$__cuda_sm20_rem_u64)
$__internal_0_$__cuda_sm20_rem_u64:
[----:B------:R-:W0:Y:S08]  /*06c0*/  I2F.U64.RP R11, R6 ;  /* 0x00000006000b7312 */ /* 0x000e300000309000 */
[----:B0-----:R-:W0:Y:S02]  /*06d0*/  MUFU.RCP R11, R11 ;  /* 0x0000000b000b7308 */ /* 0x001e240000001000 */
[----:B0-----:R-:W-:-:S06]  /*06e0*/  IADD3 R12, PT, PT, R11, 0x1ffffffe, RZ ;  /* 0x1ffffffe0b0c7810 */ /* 0x001fcc0007ffe0ff */
[----:B------:R-:W0:Y:S02]  /*06f0*/  F2I.U64.TRUNC R12, R12 ;  /* 0x0000000c000c7311 */ /* 0x000e24000020d800 */
[----:B0-----:R-:W-:-:S04]  /*0700*/  IMAD.WIDE.U32 R14, R12, R6, RZ ;  /* 0x000000060c0e7225 */ /* 0x001fc800078e00ff */
[----:B------:R-:W-:Y:S01]  /*0710*/  IMAD R15, R12, R7, R15 ;  /* 0x000000070c0f7224 */ /* 0x000fe200078e020f */
[----:B------:R-:W-:-:S03]  /*0720*/  IADD3 R17, P0, PT, RZ, -R14, RZ ;  /* 0x8000000eff117210 */ /* 0x000fc60007f1e0ff */
[----:B------:R-:W-:Y:S02]  /*0730*/  IMAD R15, R13, R6, R15 ;  /* 0x000000060d0f7224 */ /* 0x000fe400078e020f */
[----:B------:R-:W-:-:S04]  /*0740*/  IMAD.HI.U32 R14, R12, R17, RZ ;  /* 0x000000110c0e7227 */ /* 0x000fc800078e00ff */
[----:B------:R-:W-:Y:S01]  /*0750*/  IMAD.X R19, RZ, RZ, ~R15, P0 ;  /* 0x000000ffff137224 */ /* 0x000fe200000e0e0f */
[----:B------:R-:W-:-:S03]  /*0760*/  MOV R15, R12 ;  /* 0x0000000c000f7202 */ /* 0x000fc60000000f00 */
[-C--:B------:R-:W-:Y:S02]  /*0770*/  IMAD R21, R13, R19.reuse, RZ ;  /* 0x000000130d157224 */ /* 0x080fe400078e02ff */
[----:B------:R-:W-:-:S04]  /*0780*/  IMAD.WIDE.U32 R14, P0, R12, R19, R14 ;  /* 0x000000130c0e7225 */ /* 0x000fc8000780000e */
[----:B------:R-:W-:-:S04]  /*0790*/  IMAD.HI.U32 R11, R13, R19, RZ ;  /* 0x000000130d0b7227 */ /* 0x000fc800078e00ff */
[----:B------:R-:W-:-:S04]  /*07a0*/  IMAD.HI.U32 R14, P1, R13, R17, R14 ;  /* 0x000000110d0e7227 */ /* 0x000fc8000782000e */
[----:B------:R-:W-:Y:S01]  /*07b0*/  IMAD.X R11, R11, 0x1, R13, P0 ;  /* 0x000000010b0b7824 */ /* 0x000fe200000e060d */
[----:B------:R-:W-:-:S04]  /*07c0*/  IADD3 R15, P2, PT, R21, R14, RZ ;  /* 0x0000000e150f7210 */ /* 0x000fc80007f5e0ff */
[----:B------:R-:W-:Y:S01]  /*07d0*/  IADD3.X R11, PT, PT, RZ, RZ, R11, P2, P1 ;  /* 0x000000ffff0b7210 */ /* 0x000fe200017e240b */
[----:B------:R-:W-:-:S04]  /*07e0*/  IMAD.WIDE.U32 R12, R15, R6, RZ ;  /* 0x000000060f0c7225 */ /* 0x000fc800078e00ff */
[----:B------:R-:W-:Y:S01]  /*07f0*/  IMAD R13, R15, R7, R13 ;  /* 0x000000070f0d7224 */ /* 0x000fe200078e020d */
[----:B------:R-:W-:-:S03]  /*0800*/  IADD3 R17, P0, PT, RZ, -R12, RZ ;  /* 0x8000000cff117210 */ /* 0x000fc60007f1e0ff */
[----:B------:R-:W-:Y:S02]  /*0810*/  IMAD R13, R11, R6, R13 ;  /* 0x000000060b0d7224 */ /* 0x000fe400078e020d */
[----:B------:R-:W-:-:S03]  /*0820*/  IMAD.HI.U32 R14, R15, R17, RZ ;  /* 0x000000110f0e7227 */ /* 0x000fc600078e00ff */
[----:B------:R-:W-:Y:S01]  /*0830*/  IADD3.X R12, PT, PT, RZ, ~R13, RZ, P0, !PT ;  /* 0x8000000dff0c7210 */ /* 0x000fe200007fe4ff */
[----:B------:R-:W-:-:S04]  /*0840*/  HFMA2 R13, -RZ, RZ, 0, 0 ;  /* 0x00000000ff0d7431 */ /* 0x000fc800000001ff */
[----:B------:R-:W-:-:S04]  /*0850*/  IMAD.WIDE.U32 R14, P0, R15, R12, R14 ;  /* 0x0000000c0f0e7225 */ /* 0x000fc8000780000e */
[C---:B------:R-:W-:Y:S02]  /*0860*/  IMAD R16, R11.reuse, R12, RZ ;  /* 0x0000000c0b107224 */ /* 0x040fe400078e02ff */
[----:B------:R-:W-:-:S04]  /*0870*/  IMAD.HI.U32 R15, P1, R11, R17, R14 ;  /* 0x000000110b0f7227 */ /* 0x000fc8000782000e */
[----:B------:R-:W-:Y:S01]  /*0880*/  IMAD.HI.U32 R12, R11, R12, RZ ;  /* 0x0000000c0b0c7227 */ /* 0x000fe200078e00ff */
[----:B------:R-:W-:-:S03]  /*0890*/  IADD3 R15, P2, PT, R16, R15, RZ ;  /* 0x0000000f100f7210 */ /* 0x000fc60007f5e0ff */
[----:B------:R-:W-:Y:S02]  /*08a0*/  IMAD.X R11, R12, 0x1, R11, P0 ;  /* 0x000000010c0b7824 */ /* 0x000fe400000e060b */
[----:B------:R-:W-:-:S03]  /*08b0*/  IMAD.HI.U32 R12, R15, R8, RZ ;  /* 0x000000080f0c7227 */ /* 0x000fc600078e00ff */
[----:B------:R-:W-:Y:S01]  /*08c0*/  IADD3.X R11, PT, PT, RZ, RZ, R11, P2, P1 ;  /* 0x000000ffff0b7210 */ /* 0x000fe200017e240b */
[----:B------:R-:W-:-:S04]  /*08d0*/  IMAD.WIDE.U32 R12, R15, R9, R12 ;  /* 0x000000090f0c7225 */ /* 0x000fc800078e000c */
[C---:B------:R-:W-:Y:S02]  /*08e0*/  IMAD R15, R11.reuse, R9, RZ ;  /* 0x000000090b0f7224 */ /* 0x040fe400078e02ff */
[----:B------:R-:W-:-:S04]  /*08f0*/  IMAD.HI.U32 R12, P0, R11, R8, R12 ;  /* 0x000000080b0c7227 */ /* 0x000fc8000780000c */
[----:B------:R-:W-:Y:S01]  /*0900*/  IMAD.HI.U32 R11, R11, R9, RZ ;  /* 0x000000090b0b7227 */ /* 0x000fe200078e00ff */
[----:B------:R-:W-:-:S03]  /*0910*/  IADD3 R15, P1, PT, R15, R12, RZ ;  /* 0x0000000c0f0f7210 */ /* 0x000fc60007f3e0ff */
[----:B------:R-:W-:Y:S02]  /*0920*/  IMAD.X R11, RZ, RZ, R11, P0 ;  /* 0x000000ffff0b7224 */ /* 0x000fe400000e060b */
[----:B------:R-:W-:-:S03]  /*0930*/  IMAD.WIDE.U32 R12, R15, R6, RZ ;  /* 0x000000060f0c7225 */ /* 0x000fc600078e00ff */
[----:B------:R-:W-:Y:S01]  /*0940*/  IADD3.X R11, PT, PT, RZ, R11, RZ, P1, !PT ;  /* 0x0000000bff0b7210 */ /* 0x000fe20000ffe4ff */
[----:B------:R-:W-:Y:S01]  /*0950*/  IMAD R15, R15, R7, R13 ;  /* 0x000000070f0f7224 */ /* 0x000fe200078e020d */
[----:B------:R-:W-:-:S03]  /*0960*/  IADD3 R13, P1, PT, -R12, R8, RZ ;  /* 0x000000080c0d7210 */ /* 0x000fc60007f3e1ff */
[-C--:B------:R-:W-:Y:S01]  /*0970*/  IMAD R8, R11, R6.reuse, R15 ;  /* 0x000000060b087224 */ /* 0x080fe200078e020f */
[----:B------:R-:W-:-:S03]  /*0980*/  ISETP.GE.U32.AND P0, PT, R13, R6, PT ;  /* 0x000000060d00720c */ /* 0x000fc60003f06070 */
[----:B------:R-:W-:Y:S01]  /*0990*/  IMAD.X R8, R9, 0x1, ~R8, P1 ;  /* 0x0000000109087824 */ /* 0x000fe200008e0e08 */
[----:B------:R-:W-:-:S04]  /*09a0*/  IADD3 R11, P1, PT, -R6, R13, RZ ;  /* 0x0000000d060b7210 */ /* 0x000fc80007f3e1ff */
[----:B------:R-:W-:Y:S02]  /*09b0*/  ISETP.GE.U32.AND.EX P0, PT, R8, R7, PT, P0 ;  /* 0x000000070800720c */ /* 0x000fe40003f06100 */
[-C--:B------:R-:W-:Y:S02]  /*09c0*/  IADD3.X R12, PT, PT, ~R7, R8.reuse, RZ, P1, !PT ;  /* 0x00000008070c7210 */ /* 0x080fe40000ffe5ff */
[----:B------:R-:W-:Y:S02]  /*09d0*/  SEL R11, R11, R13, P0 ;  /* 0x0000000d0b0b7207 */ /* 0x000fe40000000000 */
[----:B------:R-:W-:Y:S02]  /*09e0*/  SEL R12, R12, R8, P0 ;  /* 0x000000080c0c7207 */ /* 0x000fe40000000000 */
[----:B------:R-:W-:Y:S02]  /*09f0*/  ISETP.GE.U32.AND P0, PT, R11, R6, PT ;  /* 0x000000060b00720c */ /* 0x000fe40003f06070 */
[----:B------:R-:W-:-:S02]  /*0a00*/  IADD3 R8, P2, PT, -R6, R11, RZ ;  /* 0x0000000b06087210 */ /* 0x000fc40007f5e1ff */
[----:B------:R-:W-:Y:S02]  /*0a10*/  ISETP.GE.U32.AND.EX P0, PT, R12, R7, PT, P0 ;  /* 0x000000070c00720c */ /* 0x000fe40003f06100 */
[----:B------:R-:W-:Y:S01]  /*0a20*/  ISETP.NE.U32.AND P1, PT, R6, RZ, PT ;  /* 0x000000ff0600720c */ /* 0x000fe20003f25070 */
[----:B------:R-:W-:Y:S01]  /*0a30*/  IMAD.X R9, R12, 0x1, ~R7, P2 ;  /* 0x000000010c097824 */ /* 0x000fe200010e0e07 */
[----:B------:R-:W-:Y:S02]  /*0a40*/  SEL R8, R8, R11, P0 ;  /* 0x0000000b08087207 */ /* 0x000fe40000000000 */
[----:B------:R-:W-:Y:S02]  /*0a50*/  MOV R11, 0x0 ;  /* 0x00000000000b7802 */ /* 0x000fe40000000f00 */
[----:B------:R-:W-:Y:S02]  /*0a60*/  ISETP.NE.AND.EX P1, PT, R7, RZ, PT, P1 ;  /* 0x000000ff0700720c */ /* 0x000fe40003f25310 */
[----:B------:R-:W-:-:S02]  /*0a70*/  SEL R9, R9, R12, P0 ;  /* 0x0000000c09097207 */ /* 0x000fc40000000000 */
[----:B------:R-:W-:Y:S02]  /*0a80*/  SEL R8, R8, 0xffffffff, P1 ;  /* 0xffffffff08087807 */ /* 0x000fe40000800000 */
[----:B------:R-:W-:Y:S01]  /*0a90*/  SEL R9, R9, 0xffffffff, P1 ;  /* 0xffffffff09097807 */ /* 0x000fe20000800000 */
[----:B------:R-:W-:Y:S06]  /*0aa0*/  RET.REL.NODEC R10 `(modCubeRoot) ;  /* 0xfffffff40a547950 */ /* 0x000fec0003c3ffff */
.L_x_9:
[----:B------:R-:W-:-:S00]  /*0ab0*/  BRA `(.L_x_9) ;  /* 0xfffffffc00fc7947 */ /* 0x000fc0000383ffff */
[----:B------:R-:W-:-:S00]  /*0ac0*/  NOP ;  /* 0x0000000000007918 */ /* 0x000fc00000000000 */
        /* <DEDUP_REMOVED lines=11> */
.L_x_10:


//--------------------- .nv.shared.reserved.0     --------------------------
	.section	.nv.shared.reserved.0,"aw",@nobits
	.weak		__nv_reservedSMEM_offset_0_alias
	.size		__nv_reservedSMEM_offset_0_alias, 0, 64
	.other		__nv_reservedSMEM_offset_0_alias,@"STO_CUDA_RESERVED_SHARED STV_DEFAULT"
__nv_reservedSMEM_offset_0_alias:
	.zero		0
	.zero		64


//--------------------- .nv.global                --------------------------
	.section	.nv.global,"aw",@nobits
	.align	8
.nv.global:
	.type		devAnswer,@object
	.size		devAnswer,(devArrayIndex - devAnswer)
devAnswer:
	.zero		24
	.type		devArrayIndex,@object
	.size		devArrayIndex,(.L_0 - devArrayIndex)
devArrayIndex:
	.zero		4
.L_0:


//--------------------- .nv.constant0.modCubeRoot --------------------------
	.section	.nv.constant0.modCubeRoot,"a",@progbits
	.sectionflags	@""
	.align	4
.nv.constant0.modCubeRoot:
	.zero		904


//--------------------- SYMBOLS --------------------------

	.type		.nv.reservedSmem.offset0,@object
	.size		.nv.reservedSmem.offset0,0x4
